//
// Generated by NVIDIA NVVM Compiler
//
// Compiler Build ID: CL-36424714
// Cuda compilation tools, release 13.0, V13.0.88
// Based on NVVM 20.0.0
//

.version 9.0
.target sm_100
.address_size 64

	// .globl	_Z12MatMulKernelPfS_S_iii

.visible .entry _Z12MatMulKernelPfS_S_iii(
	.param .u64 .ptr .align 1 _Z12MatMulKernelPfS_S_iii_param_0,
	.param .u64 .ptr .align 1 _Z12MatMulKernelPfS_S_iii_param_1,
	.param .u64 .ptr .align 1 _Z12MatMulKernelPfS_S_iii_param_2,
	.param .u32 _Z12MatMulKernelPfS_S_iii_param_3,
	.param .u32 _Z12MatMulKernelPfS_S_iii_param_4,
	.param .u32 _Z12MatMulKernelPfS_S_iii_param_5
)
{
	.reg .pred 	%p<13>;
	.reg .b32 	%r<41>;
	.reg .b32 	%f<68>;
	.reg .b64 	%rd<53>;

	ld.param.u64 	%rd7, [_Z12MatMulKernelPfS_S_iii_param_0];
	ld.param.u64 	%rd8, [_Z12MatMulKernelPfS_S_iii_param_1];
	ld.param.u64 	%rd6, [_Z12MatMulKernelPfS_S_iii_param_2];
	ld.param.u32 	%r20, [_Z12MatMulKernelPfS_S_iii_param_3];
	ld.param.u32 	%r18, [_Z12MatMulKernelPfS_S_iii_param_4];
	ld.param.u32 	%r19, [_Z12MatMulKernelPfS_S_iii_param_5];
	cvta.to.global.u64 	%rd1, %rd8;
	cvta.to.global.u64 	%rd2, %rd7;
	mov.u32 	%r21, %ctaid.y;
	shl.b32 	%r22, %r21, 2;
	mov.u32 	%r23, %tid.y;
	add.s32 	%r1, %r22, %r23;
	mov.u32 	%r24, %ctaid.x;
	shl.b32 	%r25, %r24, 2;
	mov.u32 	%r26, %tid.x;
	add.s32 	%r2, %r25, %r26;
	setp.ge.s32 	%p1, %r1, %r20;
	setp.ge.s32 	%p2, %r2, %r19;
	or.pred  	%p3, %p1, %p2;
	@%p3 bra 	$L__BB0_14;
	setp.lt.s32 	%p4, %r18, 1;
	mov.f32 	%f67, 0f00000000;
	@%p4 bra 	$L__BB0_13;
	mul.lo.s32 	%r3, %r18, %r1;
	and.b32  	%r4, %r18, 7;
	setp.lt.u32 	%p5, %r18, 8;
	mov.f32 	%f67, 0f00000000;
	mov.b32 	%r39, 0;
	@%p5 bra 	$L__BB0_5;
	and.b32  	%r39, %r18, 2147483640;
	neg.s32 	%r37, %r39;
	shl.b32 	%r7, %r19, 3;
	mul.wide.u32 	%rd9, %r3, 4;
	add.s64 	%rd10, %rd9, %rd2;
	add.s64 	%rd52, %rd10, 16;
	mov.f32 	%f67, 0f00000000;
	mul.wide.s32 	%rd13, %r19, 4;
	mov.u32 	%r36, %r2;
$L__BB0_4:
	.pragma "nounroll";
	ld.global.f32 	%f17, [%rd52+-16];
	mul.wide.s32 	%rd11, %r36, 4;
	add.s64 	%rd12, %rd1, %rd11;
	ld.global.f32 	%f18, [%rd12];
	fma.rn.f32 	%f19, %f17, %f18, %f67;
	ld.global.f32 	%f20, [%rd52+-12];
	add.s64 	%rd14, %rd12, %rd13;
	ld.global.f32 	%f21, [%rd14];
	fma.rn.f32 	%f22, %f20, %f21, %f19;
	ld.global.f32 	%f23, [%rd52+-8];
	add.s64 	%rd15, %rd14, %rd13;
	ld.global.f32 	%f24, [%rd15];
	fma.rn.f32 	%f25, %f23, %f24, %f22;
	ld.global.f32 	%f26, [%rd52+-4];
	add.s64 	%rd16, %rd15, %rd13;
	ld.global.f32 	%f27, [%rd16];
	fma.rn.f32 	%f28, %f26, %f27, %f25;
	ld.global.f32 	%f29, [%rd52];
	add.s64 	%rd17, %rd16, %rd13;
	ld.global.f32 	%f30, [%rd17];
	fma.rn.f32 	%f31, %f29, %f30, %f28;
	ld.global.f32 	%f32, [%rd52+4];
	add.s64 	%rd18, %rd17, %rd13;
	ld.global.f32 	%f33, [%rd18];
	fma.rn.f32 	%f34, %f32, %f33, %f31;
	ld.global.f32 	%f35, [%rd52+8];
	add.s64 	%rd19, %rd18, %rd13;
	ld.global.f32 	%f36, [%rd19];
	fma.rn.f32 	%f37, %f35, %f36, %f34;
	ld.global.f32 	%f38, [%rd52+12];
	add.s64 	%rd20, %rd19, %rd13;
	ld.global.f32 	%f39, [%rd20];
	fma.rn.f32 	%f67, %f38, %f39, %f37;
	add.s32 	%r37, %r37, 8;
	add.s32 	%r36, %r36, %r7;
	add.s64 	%rd52, %rd52, 32;
	setp.ne.s32 	%p6, %r37, 0;
	@%p6 bra 	$L__BB0_4;
$L__BB0_5:
	setp.eq.s32 	%p7, %r4, 0;
	@%p7 bra 	$L__BB0_13;
	and.b32  	%r13, %r18, 3;
	setp.lt.u32 	%p8, %r4, 4;
	@%p8 bra 	$L__BB0_8;
	add.s32 	%r28, %r39, %r3;
	mul.wide.u32 	%rd21, %r28, 4;
	add.s64 	%rd22, %rd2, %rd21;
	ld.global.f32 	%f41, [%rd22];
	mad.lo.s32 	%r29, %r39, %r19, %r2;
	mul.wide.s32 	%rd23, %r29, 4;
	add.s64 	%rd24, %rd1, %rd23;
	ld.global.f32 	%f42, [%rd24];
	fma.rn.f32 	%f43, %f41, %f42, %f67;
	cvt.u64.u32 	%rd25, %r3;
	cvt.u64.u32 	%rd26, %r39;
	add.s64 	%rd27, %rd26, %rd25;
	shl.b64 	%rd28, %rd27, 2;
	add.s64 	%rd29, %rd2, %rd28;
	ld.global.f32 	%f44, [%rd29+4];
	mul.wide.s32 	%rd30, %r19, 4;
	add.s64 	%rd31, %rd24, %rd30;
	ld.global.f32 	%f45, [%rd31];
	fma.rn.f32 	%f46, %f44, %f45, %f43;
	ld.global.f32 	%f47, [%rd29+8];
	add.s64 	%rd32, %rd31, %rd30;
	ld.global.f32 	%f48, [%rd32];
	fma.rn.f32 	%f49, %f47, %f48, %f46;
	ld.global.f32 	%f50, [%rd29+12];
	add.s64 	%rd33, %rd32, %rd30;
	ld.global.f32 	%f51, [%rd33];
	fma.rn.f32 	%f67, %f50, %f51, %f49;
	add.s32 	%r39, %r39, 4;
$L__BB0_8:
	setp.eq.s32 	%p9, %r13, 0;
	@%p9 bra 	$L__BB0_13;
	setp.eq.s32 	%p10, %r13, 1;
	@%p10 bra 	$L__BB0_11;
	add.s32 	%r30, %r39, %r3;
	mul.wide.u32 	%rd34, %r30, 4;
	add.s64 	%rd35, %rd2, %rd34;
	ld.global.f32 	%f53, [%rd35];
	mad.lo.s32 	%r31, %r39, %r19, %r2;
	mul.wide.s32 	%rd36, %r31, 4;
	add.s64 	%rd37, %rd1, %rd36;
	ld.global.f32 	%f54, [%rd37];
	fma.rn.f32 	%f55, %f53, %f54, %f67;
	cvt.u64.u32 	%rd38, %r3;
	cvt.u64.u32 	%rd39, %r39;
	add.s64 	%rd40, %rd39, %rd38;
	shl.b64 	%rd41, %rd40, 2;
	add.s64 	%rd42, %rd2, %rd41;
	ld.global.f32 	%f56, [%rd42+4];
	mul.wide.s32 	%rd43, %r19, 4;
	add.s64 	%rd44, %rd37, %rd43;
	ld.global.f32 	%f57, [%rd44];
	fma.rn.f32 	%f67, %f56, %f57, %f55;
	add.s32 	%r39, %r39, 2;
$L__BB0_11:
	and.b32  	%r32, %r18, 1;
	setp.eq.b32 	%p11, %r32, 1;
	not.pred 	%p12, %p11;
	@%p12 bra 	$L__BB0_13;
	add.s32 	%r33, %r39, %r3;
	mul.wide.u32 	%rd45, %r33, 4;
	add.s64 	%rd46, %rd2, %rd45;
	ld.global.f32 	%f58, [%rd46];
	mad.lo.s32 	%r34, %r39, %r19, %r2;
	mul.wide.s32 	%rd47, %r34, 4;
	add.s64 	%rd48, %rd1, %rd47;
	ld.global.f32 	%f59, [%rd48];
	fma.rn.f32 	%f67, %f58, %f59, %f67;
$L__BB0_13:
	mad.lo.s32 	%r35, %r19, %r1, %r2;
	cvta.to.global.u64 	%rd49, %rd6;
	mul.wide.s32 	%rd50, %r35, 4;
	add.s64 	%rd51, %rd49, %rd50;
	st.global.f32 	[%rd51], %f67;
$L__BB0_14:
	ret;

}


// ===== COMPILED SASS (sm_100) =====

	.target	sm_100

	.elftype	@"ET_EXEC"


//--------------------- .note.nv.tkinfo           --------------------------
	.section	.note.nv.tkinfo,"",@"SHT_NOTE"
	.sectionflags	@"SHF_NOTE_NV_TKINFO"
	.tkinfo
        /*0018*/ 	.word	0x00000002
        /*0030*/ 	.string	""
        /*0030*/ 	.string	"ptxas"
        /*0030*/ 	.string	"Cuda compilation tools, release 13.0, V13.0.88"
        /*0030*/ 	.string	"Build cuda_13.0.r13.0/compiler.36424714_0"
        /*0030*/ 	.string	"-arch sm_100 -m 64 "



//--------------------- .note.nv.cuinfo           --------------------------
	.section	.note.nv.cuinfo,"",@"SHT_NOTE"
	.sectionflags	@"SHF_NOTE_NV_CUINFO"
        /*0018*/ 	.short	0x0002
        /*001a*/ 	.short	0x0064
        /*001c*/ 	.short	0x0082
	.zero		2


//--------------------- .nv.info                  --------------------------
	.section	.nv.info,"",@"SHT_CUDA_INFO"
	.align	4


	//----- nvinfo : EIATTR_REGCOUNT
	.align		4
        /*0000*/ 	.byte	0x04, 0x2f
        /*0002*/ 	.short	(.L_1 - .L_0)
	.align		4
.L_0:
        /*0004*/ 	.word	index@(_Z12MatMulKernelPfS_S_iii)
        /*0008*/ 	.word	0x00000020


	//----- nvinfo : EIATTR_FRAME_SIZE
	.align		4
.L_1:
        /*000c*/ 	.byte	0x04, 0x11
        /*000e*/ 	.short	(.L_3 - .L_2)
	.align		4
.L_2:
        /*0010*/ 	.word	index@(_Z12MatMulKernelPfS_S_iii)
        /*0014*/ 	.word	0x00000000


	//----- nvinfo : EIATTR_MIN_STACK_SIZE
	.align		4
.L_3:
        /*0018*/ 	.byte	0x04, 0x12
        /*001a*/ 	.short	(.L_5 - .L_4)
	.align		4
.L_4:
        /*001c*/ 	.word	index@(_Z12MatMulKernelPfS_S_iii)
        /*0020*/ 	.word	0x00000000
.L_5:


//--------------------- .nv.compat                --------------------------
	.section	.nv.compat,"",@"SHT_CUDA_COMPAT_INFO"
	.align	4
        /*0000*/ 	.byte	0x02, 0x09, 0x00, 0x00, 0x02, 0x02, 0x01, 0x00, 0x02, 0x05, 0x05, 0x00, 0x03, 0x07, 0x01, 0x01
        /*0010*/ 	.byte	0x02, 0x03, 0x00, 0x00, 0x02, 0x06, 0x01, 0x00, 0x04, 0x0b, 0x08, 0x00, 0x09, 0x00, 0x00, 0x00
        /*0020*/ 	.byte	0x00, 0x00, 0x00, 0x00


//--------------------- .nv.info._Z12MatMulKernelPfS_S_iii --------------------------
	.section	.nv.info._Z12MatMulKernelPfS_S_iii,"",@"SHT_CUDA_INFO"
	.sectionflags	@""
	.align	4


	//----- nvinfo : EIATTR_CUDA_API_VERSION
	.align		4
        /*0000*/ 	.byte	0x04, 0x37
        /*0002*/ 	.short	(.L_7 - .L_6)
.L_6:
        /*0004*/ 	.word	0x00000082


	//----- nvinfo : EIATTR_KPARAM_INFO
	.align		4
.L_7:
        /*0008*/ 	.byte	0x04, 0x17
        /*000a*/ 	.short	(.L_9 - .L_8)
.L_8:
        /*000c*/ 	.word	0x00000000
        /*0010*/ 	.short	0x0005
        /*0012*/ 	.short	0x0020
        /*0014*/ 	.byte	0x00, 0xf0, 0x11, 0x00


	//----- nvinfo : EIATTR_KPARAM_INFO
	.align		4
.L_9:
        /*0018*/ 	.byte	0x04, 0x17
        /*001a*/ 	.short	(.L_11 - .L_10)
.L_10:
        /*001c*/ 	.word	0x00000000
        /*0020*/ 	.short	0x0004
        /*0022*/ 	.short	0x001c
        /*0024*/ 	.byte	0x00, 0xf0, 0x11, 0x00


	//----- nvinfo : EIATTR_KPARAM_INFO
	.align		4
.L_11:
        /*0028*/ 	.byte	0x04, 0x17
        /*002a*/ 	.short	(.L_13 - .L_12)
.L_12:
        /*002c*/ 	.word	0x00000000
        /*0030*/ 	.short	0x0003
        /*0032*/ 	.short	0x0018
        /*0034*/ 	.byte	0x00, 0xf0, 0x11, 0x00


	//----- nvinfo : EIATTR_KPARAM_INFO
	.align		4
.L_13:
        /*0038*/ 	.byte	0x04, 0x17
        /*003a*/ 	.short	(.L_15 - .L_14)
.L_14:
        /*003c*/ 	.word	0x00000000
        /*0040*/ 	.short	0x0002
        /*0042*/ 	.short	0x0010
        /*0044*/ 	.byte	0x00, 0xf5, 0x21, 0x00


	//----- nvinfo : EIATTR_KPARAM_INFO
	.align		4
.L_15:
        /*0048*/ 	.byte	0x04, 0x17
        /*004a*/ 	.short	(.L_17 - .L_16)
.L_16:
        /*004c*/ 	.word	0x00000000
        /*0050*/ 	.short	0x0001
        /*0052*/ 	.short	0x0008
        /*0054*/ 	.byte	0x00, 0xf5, 0x21, 0x00


	//----- nvinfo : EIATTR_KPARAM_INFO
	.align		4
.L_17:
        /*0058*/ 	.byte	0x04, 0x17
        /*005a*/ 	.short	(.L_19 - .L_18)
.L_18:
        /*005c*/ 	.word	0x00000000
        /*0060*/ 	.short	0x0000
        /*0062*/ 	.short	0x0000
        /*0064*/ 	.byte	0x00, 0xf5, 0x21, 0x00


	//----- nvinfo : EIATTR_SPARSE_MMA_MASK
	.align		4
.L_19:
        /*0068*/ 	.byte	0x03, 0x50
        /*006a*/ 	.short	0x0000


	//----- nvinfo : EIATTR_MAXREG_COUNT
	.align		4
        /*006c*/ 	.byte	0x03, 0x1b
        /*006e*/ 	.short	0x00ff


	//----- nvinfo : EIATTR_MERCURY_ISA_VERSION
	.align		4
        /*0070*/ 	.byte	0x03, 0x5f
        /*0072*/ 	.short	0x0101


	//----- nvinfo : EIATTR_VRC_CTA_INIT_COUNT
	.align		4
        /*0074*/ 	.byte	0x02, 0x4a
	.zero		1
	.zero		1


	//----- nvinfo : EIATTR_EXIT_INSTR_OFFSETS
	.align		4
        /*0078*/ 	.byte	0x04, 0x1c
        /*007a*/ 	.short	(.L_21 - .L_20)


	//   ....[0]....
.L_20:
        /*007c*/ 	.word	0x000000b0


	//   ....[1]....
        /*0080*/ 	.word	0x000008d0


	//----- nvinfo : EIATTR_CBANK_PARAM_SIZE
	.align		4
.L_21:
        /*0084*/ 	.byte	0x03, 0x19
        /*0086*/ 	.short	0x0024


	//----- nvinfo : EIATTR_PARAM_CBANK
	.align		4
        /*0088*/ 	.byte	0x04, 0x0a
        /*008a*/ 	.short	(.L_23 - .L_22)
	.align		4
.L_22:
        /*008c*/ 	.word	index@(.nv.constant0._Z12MatMulKernelPfS_S_iii)
        /*0090*/ 	.short	0x0380
        /*0092*/ 	.short	0x0024


	//----- nvinfo : EIATTR_SW_WAR
	.align		4
.L_23:
        /*0094*/ 	.byte	0x04, 0x36
        /*0096*/ 	.short	(.L_25 - .L_24)
.L_24:
        /*0098*/ 	.word	0x00000008
.L_25:


//--------------------- .nv.callgraph             --------------------------
	.section	.nv.callgraph,"",@"SHT_CUDA_CALLGRAPH"
	.align	4
	.sectionentsize	8
	.align		4
        /*0000*/ 	.word	0x00000000
	.align		4
        /*0004*/ 	.word	0xffffffff
	.align		4
        /*0008*/ 	.word	0x00000000
	.align		4
        /*000c*/ 	.word	0xfffffffe
	.align		4
        /*0010*/ 	.word	0x00000000
	.align		4
        /*0014*/ 	.word	0xfffffffd
	.align		4
        /*0018*/ 	.word	0x00000000
	.align		4
        /*001c*/ 	.word	0xfffffffc


//--------------------- .text._Z12MatMulKernelPfS_S_iii --------------------------
	.section	.text._Z12MatMulKernelPfS_S_iii,"ax",@progbits
	.align	128
        .global         _Z12MatMulKernelPfS_S_iii
        .type           _Z12MatMulKernelPfS_S_iii,@function
        .size           _Z12MatMulKernelPfS_S_iii,(.L_x_5 - _Z12MatMulKernelPfS_S_iii)
        .other          _Z12MatMulKernelPfS_S_iii,@"STO_CUDA_ENTRY STV_DEFAULT"
_Z12MatMulKernelPfS_S_iii:
.text._Z12MatMulKernelPfS_S_iii:
[----:B------:R-:W-:Y:S01]  /*0000*/  LDC R1, c[0x0][0x37c] ;  /* 0x0000df00ff017b82 */ /* 0x000fe20000000800 */
[----:B------:R-:W0:Y:S07]  /*0010*/  S2R R0, SR_CTAID.X ;  /* 0x0000000000007919 */ /* 0x000e2e0000002500 */
[----:B------:R-:W1:Y:S01]  /*0020*/  LDC R17, c[0x0][0x3a0] ;  /* 0x0000e800ff117b82 */ /* 0x000e620000000800 */
[----:B------:R-:W2:Y:S01]  /*0030*/  LDCU UR4, c[0x0][0x398] ;  /* 0x00007300ff0477ac */ /* 0x000ea20008000800 */
[----:B------:R-:W0:Y:S01]  /*0040*/  S2R R5, SR_TID.X ;  /* 0x0000000000057919 */ /* 0x000e220000002100 */
[----:B------:R-:W3:Y:S01]  /*0050*/  S2R R16, SR_CTAID.Y ;  /* 0x0000000000107919 */ /* 0x000ee20000002600 */
[----:B------:R-:W3:Y:S01]  /*0060*/  S2R R3, SR_TID.Y ;  /* 0x0000000000037919 */ /* 0x000ee20000002200 */
[----:B0-----:R-:W-:-:S04]  /*0070*/  LEA R0, R0, R5, 0x2 ;  /* 0x0000000500007211 */ /* 0x001fc800078e10ff */
[----:B-1----:R-:W-:Y:S02]  /*0080*/  ISETP.GE.AND P0, PT, R0, R17, PT ;  /* 0x000000110000720c */ /* 0x002fe40003f06270 */
[----:B---3--:R-:W-:-:S04]  /*0090*/  LEA R16, R16, R3, 0x2 ;  /* 0x0000000310107211 */ /* 0x008fc800078e10ff */
[----:B--2---:R-:W-:-:S13]  /*00a0*/  ISETP.GE.OR P0, PT, R16, UR4, P0 ;  /* 0x0000000410007c0c */ /* 0x004fda0008706670 */
[----:B------:R-:W-:Y:S05]  /*00b0*/  @P0 EXIT ;  /* 0x000000000000094d */ /* 0x000fea0003800000 */
[----:B------:R-:W0:Y:S01]  /*00c0*/  LDC R19, c[0x0][0x39c] ;  /* 0x0000e700ff137b82 */ /* 0x000e220000000800 */
[----:B------:R-:W1:Y:S01]  /*00d0*/  LDCU.64 UR4, c[0x0][0x358] ;  /* 0x00006b00ff0477ac */ /* 0x000e620008000a00 */
[----:B------:R-:W-:Y:S01]  /*00e0*/  HFMA2 R24, -RZ, RZ, 0, 0 ;  /* 0x00000000ff187431 */ /* 0x000fe200000001ff */
[----:B0-----:R-:W-:-:S13]  /*00f0*/  ISETP.GE.AND P0, PT, R19, 0x1, PT ;  /* 0x000000011300780c */ /* 0x001fda0003f06270 */
[----:B-1----:R-:W-:Y:S05]  /*0100*/  @!P0 BRA `(.L_x_0) ;  /* 0x0000000400e08947 */ /* 0x002fea0003800000 */
[C---:B------:R-:W-:Y:S01]  /*0110*/  ISETP.GE.U32.AND P1, PT, R19.reuse, 0x8, PT ;  /* 0x000000081300780c */ /* 0x040fe20003f26070 */
[----:B------:R-:W-:Y:S01]  /*0120*/  IMAD R20, R16, R19, RZ ;  /* 0x0000001310147224 */ /* 0x000fe200078e02ff */
[----:B------:R-:W-:Y:S02]  /*0130*/  LOP3.LUT R27, R19, 0x7, RZ, 0xc0, !PT ;  /* 0x00000007131b7812 */ /* 0x000fe400078ec0ff */
[----:B------:R-:W-:Y:S02]  /*0140*/  MOV R24, RZ ;  /* 0x000000ff00187202 */ /* 0x000fe40000000f00 */
[----:B------:R-:W-:Y:S02]  /*0150*/  ISETP.NE.AND P0, PT, R27, RZ, PT ;  /* 0x000000ff1b00720c */ /* 0x000fe40003f05270 */
[----:B------:R-:W-:-:S05]  /*0160*/  MOV R21, RZ ;  /* 0x000000ff00157202 */ /* 0x000fca0000000f00 */
[----:B------:R-:W-:Y:S06]  /*0170*/  @!P1 BRA `(.L_x_1) ;  /* 0x0000000000c49947 */ /* 0x000fec0003800000 */
[----:B------:R-:W0:Y:S01]  /*0180*/  LDC.64 R2, c[0x0][0x380] ;  /* 0x0000e000ff027b82 */ /* 0x000e220000000a00 */
[----:B------:R-:W-:Y:S02]  /*0190*/  LOP3.LUT R21, R19, 0x7ffffff8, RZ, 0xc0, !PT ;  /* 0x7ffffff813157812 */ /* 0x000fe400078ec0ff */
[----:B------:R-:W-:Y:S02]  /*01a0*/  MOV R24, RZ ;  /* 0x000000ff00187202 */ /* 0x000fe40000000f00 */
[----:B------:R-:W-:Y:S02]  /*01b0*/  MOV R18, R0 ;  /* 0x0000000000127202 */ /* 0x000fe40000000f00 */
[----:B------:R-:W-:Y:S01]  /*01c0*/  IADD3 R22, PT, PT, -R21, RZ, RZ ;  /* 0x000000ff15167210 */ /* 0x000fe20007ffe1ff */
[----:B0-----:R-:W-:-:S03]  /*01d0*/  IMAD.WIDE.U32 R2, R20, 0x4, R2 ;  /* 0x0000000414027825 */ /* 0x001fc600078e0002 */
[----:B------:R-:W-:-:S04]  /*01e0*/  IADD3 R4, P1, PT, R2, 0x10, RZ ;  /* 0x0000001002047810 */ /* 0x000fc80007f3e0ff */
[----:B------:R-:W-:-:S09]  /*01f0*/  IADD3.X R5, PT, PT, RZ, R3, RZ, P1, !PT ;  /* 0x00000003ff057210 */ /* 0x000fd20000ffe4ff */
.L_x_2:
[----:B------:R-:W0:Y:S01]  /*0200*/  LDC.64 R14, c[0x0][0x388] ;  /* 0x0000e200ff0e7b82 */ /* 0x000e220000000a00 */
[----:B------:R-:W-:Y:S02]  /*0210*/  MOV R2, R4 ;  /* 0x0000000400027202 */ /* 0x000fe40000000f00 */
[----:B------:R-:W-:-:S05]  /*0220*/  MOV R3, R5 ;  /* 0x0000000500037202 */ /* 0x000fca0000000f00 */
[----:B------:R-:W2:Y:S04]  /*0230*/  LDG.E R25, desc[UR4][R2.64+-0x10] ;  /* 0xfffff00402197981 */ /* 0x000ea8000c1e1900 */
[----:B------:R-:W3:Y:S04]  /*0240*/  LDG.E R23, desc[UR4][R2.64+-0xc] ;  /* 0xfffff40402177981 */ /* 0x000ee8000c1e1900 */
[----:B------:R-:W4:Y:S04]  /*0250*/  LDG.E R29, desc[UR4][R2.64+-0x8] ;  /* 0xfffff804021d7981 */ /* 0x000f28000c1e1900 */
[----:B------:R-:W5:Y:S01]  /*0260*/  LDG.E R28, desc[UR4][R2.64+-0x4] ;  /* 0xfffffc04021c7981 */ /* 0x000f62000c1e1900 */
[----:B0-----:R-:W-:-:S05]  /*0270*/  IMAD.WIDE R14, R18, 0x4, R14 ;  /* 0x00000004120e7825 */ /* 0x001fca00078e020e */
[----:B------:R0:W2:Y:S01]  /*0280*/  LDG.E R26, desc[UR4][R14.64] ;  /* 0x000000040e1a7981 */ /* 0x0000a2000c1e1900 */
[----:B------:R-:W-:-:S04]  /*0290*/  IMAD.WIDE R12, R17, 0x4, R14 ;  /* 0x00000004110c7825 */ /* 0x000fc800078e020e */
[C---:B------:R-:W-:Y:S02]  /*02a0*/  IMAD.WIDE R4, R17.reuse, 0x4, R12 ;  /* 0x0000000411047825 */ /* 0x040fe400078e020c */
[----:B------:R-:W3:Y:S02]  /*02b0*/  LDG.E R12, desc[UR4][R12.64] ;  /* 0x000000040c0c7981 */ /* 0x000ee4000c1e1900 */
[C---:B------:R-:W-:Y:S02]  /*02c0*/  IMAD.WIDE R8, R17.reuse, 0x4, R4 ;  /* 0x0000000411087825 */ /* 0x040fe400078e0204 */
[----:B------:R-:W4:Y:S02]  /*02d0*/  LDG.E R4, desc[UR4][R4.64] ;  /* 0x0000000404047981 */ /* 0x000f24000c1e1900 */
[C---:B------:R-:W-:Y:S02]  /*02e0*/  IMAD.WIDE R6, R17.reuse, 0x4, R8 ;  /* 0x0000000411067825 */ /* 0x040fe400078e0208 */
[----:B------:R-:W5:Y:S02]  /*02f0*/  LDG.E R8, desc[UR4][R8.64] ;  /* 0x0000000408087981 */ /* 0x000f64000c1e1900 */
[----:B------:R-:W-:-:S02]  /*0300*/  IMAD.WIDE R10, R17, 0x4, R6 ;  /* 0x00000004110a7825 */ /* 0x000fc400078e0206 */
[----:B------:R-:W5:Y:S04]  /*0310*/  LDG.E R5, desc[UR4][R2.64] ;  /* 0x0000000402057981 */ /* 0x000f68000c1e1900 */
[----:B------:R-:W5:Y:S01]  /*0320*/  LDG.E R6, desc[UR4][R6.64] ;  /* 0x0000000406067981 */ /* 0x000f62000c1e1900 */
[----:B0-----:R-:W-:-:S03]  /*0330*/  IMAD.WIDE R14, R17, 0x4, R10 ;  /* 0x00000004110e7825 */ /* 0x001fc600078e020a */
[----:B------:R-:W5:Y:S04]  /*0340*/  LDG.E R10, desc[UR4][R10.64] ;  /* 0x000000040a0a7981 */ /* 0x000f68000c1e1900 */
[----:B------:R-:W5:Y:S04]  /*0350*/  LDG.E R13, desc[UR4][R14.64] ;  /* 0x000000040e0d7981 */ /* 0x000f68000c1e1900 */
[----:B------:R-:W5:Y:S04]  /*0360*/  LDG.E R7, desc[UR4][R2.64+0x4] ;  /* 0x0000040402077981 */ /* 0x000f68000c1e1900 */
[----:B------:R-:W5:Y:S01]  /*0370*/  LDG.E R9, desc[UR4][R2.64+0xc] ;  /* 0x00000c0402097981 */ /* 0x000f62000c1e1900 */
[----:B--2---:R-:W-:Y:S01]  /*0380*/  FFMA R26, R25, R26, R24 ;  /* 0x0000001a191a7223 */ /* 0x004fe20000000018 */
[----:B------:R-:W-:-:S02]  /*0390*/  IMAD.WIDE R24, R17, 0x4, R14 ;  /* 0x0000000411187825 */ /* 0x000fc400078e020e */
[----:B------:R-:W2:Y:S04]  /*03a0*/  LDG.E R14, desc[UR4][R2.64+0x8] ;  /* 0x00000804020e7981 */ /* 0x000ea8000c1e1900 */
[----:B------:R-:W2:Y:S01]  /*03b0*/  LDG.E R24, desc[UR4][R24.64] ;  /* 0x0000000418187981 */ /* 0x000ea2000c1e1900 */
[----:B---3--:R-:W-:Y:S01]  /*03c0*/  FFMA R12, R23, R12, R26 ;  /* 0x0000000c170c7223 */ /* 0x008fe2000000001a */
[----:B------:R-:W-:-:S03]  /*03d0*/  IADD3 R22, PT, PT, R22, 0x8, RZ ;  /* 0x0000000816167810 */ /* 0x000fc60007ffe0ff */
[----:B----4-:R-:W-:Y:S01]  /*03e0*/  FFMA R29, R29, R4, R12 ;  /* 0x000000041d1d7223 */ /* 0x010fe2000000000c */
[----:B------:R-:W-:-:S03]  /*03f0*/  ISETP.NE.AND P1, PT, R22, RZ, PT ;  /* 0x000000ff1600720c */ /* 0x000fc60003f25270 */
[----:B-----5:R-:W-:Y:S01]  /*0400*/  FFMA R8, R28, R8, R29 ;  /* 0x000000081c087223 */ /* 0x020fe2000000001d */
[----:B------:R-:W-:-:S03]  /*0410*/  IADD3 R4, P2, PT, R2, 0x20, RZ ;  /* 0x0000002002047810 */ /* 0x000fc60007f5e0ff */
[----:B------:R-:W-:Y:S01]  /*0420*/  FFMA R6, R5, R6, R8 ;  /* 0x0000000605067223 */ /* 0x000fe20000000008 */
[----:B------:R-:W-:Y:S02]  /*0430*/  IADD3.X R5, PT, PT, RZ, R3, RZ, P2, !PT ;  /* 0x00000003ff057210 */ /* 0x000fe400017fe4ff */
[----:B------:R-:W-:Y:S01]  /*0440*/  LEA R18, R17, R18, 0x3 ;  /* 0x0000001211127211 */ /* 0x000fe200078e18ff */
[----:B------:R-:W-:-:S04]  /*0450*/  FFMA R7, R7, R10, R6 ;  /* 0x0000000a07077223 */ /* 0x000fc80000000006 */
[----:B--2---:R-:W-:-:S04]  /*0460*/  FFMA R14, R14, R13, R7 ;  /* 0x0000000d0e0e7223 */ /* 0x004fc80000000007 */
[----:B------:R-:W-:Y:S01]  /*0470*/  FFMA R24, R9, R24, R14 ;  /* 0x0000001809187223 */ /* 0x000fe2000000000e */
[----:B------:R-:W-:Y:S06]  /*0480*/  @P1 BRA `(.L_x_2) ;  /* 0xfffffffc005c1947 */ /* 0x000fec000383ffff */
.L_x_1:
[----:B------:R-:W-:Y:S05]  /*0490*/  @!P0 BRA `(.L_x_0) ;  /* 0x0000000000fc8947 */ /* 0x000fea0003800000 */
[----:B------:R-:W-:Y:S02]  /*04a0*/  ISETP.GE.U32.AND P1, PT, R27, 0x4, PT ;  /* 0x000000041b00780c */ /* 0x000fe40003f26070 */
[----:B------:R-:W-:-:S04]  /*04b0*/  LOP3.LUT R14, R19, 0x3, RZ, 0xc0, !PT ;  /* 0x00000003130e7812 */ /* 0x000fc800078ec0ff */
[----:B------:R-:W-:-:S07]  /*04c0*/  ISETP.NE.AND P0, PT, R14, RZ, PT ;  /* 0x000000ff0e00720c */ /* 0x000fce0003f05270 */
[----:B------:R-:W-:Y:S06]  /*04d0*/  @!P1 BRA `(.L_x_3) ;  /* 0x00000000006c9947 */ /* 0x000fec0003800000 */
[----:B------:R-:W0:Y:S01]  /*04e0*/  LDC.64 R4, c[0x0][0x388] ;  /* 0x0000e200ff047b82 */ /* 0x000e220000000a00 */
[----:B------:R-:W1:Y:S01]  /*04f0*/  LDCU.64 UR6, c[0x0][0x380] ;  /* 0x00007000ff0677ac */ /* 0x000e620008000a00 */
[----:B------:R-:W-:Y:S01]  /*0500*/  IMAD R7, R21, R17, R0 ;  /* 0x0000001115077224 */ /* 0x000fe200078e0200 */
[CC--:B------:R-:W-:Y:S02]  /*0510*/  IADD3 R3, PT, PT, R20.reuse, R21.reuse, RZ ;  /* 0x0000001514037210 */ /* 0x0c0fe40007ffe0ff */
[----:B------:R-:W-:-:S03]  /*0520*/  IADD3 R8, P1, PT, R20, R21, RZ ;  /* 0x0000001514087210 */ /* 0x000fc60007f3e0ff */
[----:B------:R-:W2:Y:S01]  /*0530*/  LDC.64 R12, c[0x0][0x380] ;  /* 0x0000e000ff0c7b82 */ /* 0x000ea20000000a00 */
[----:B0-----:R-:W-:-:S04]  /*0540*/  IMAD.WIDE R4, R7, 0x4, R4 ;  /* 0x0000000407047825 */ /* 0x001fc800078e0204 */
[----:B------:R-:W-:Y:S02]  /*0550*/  IMAD.WIDE R6, R17, 0x4, R4 ;  /* 0x0000000411067825 */ /* 0x000fe400078e0204 */
[----:B------:R-:W3:Y:S02]  /*0560*/  LDG.E R4, desc[UR4][R4.64] ;  /* 0x0000000404047981 */ /* 0x000ee4000c1e1900 */
[----:B--2---:R-:W-:Y:S01]  /*0570*/  IMAD.WIDE.U32 R12, R3, 0x4, R12 ;  /* 0x00000004030c7825 */ /* 0x004fe200078e000c */
[----:B------:R-:W-:Y:S02]  /*0580*/  IADD3.X R3, PT, PT, RZ, RZ, RZ, P1, !PT ;  /* 0x000000ffff037210 */ /* 0x000fe40000ffe4ff */
[----:B-1----:R-:W-:-:S03]  /*0590*/  LEA R2, P1, R8, UR6, 0x2 ;  /* 0x0000000608027c11 */ /* 0x002fc6000f8210ff */
[----:B------:R-:W3:Y:S01]  /*05a0*/  LDG.E R13, desc[UR4][R12.64] ;  /* 0x000000040c0d7981 */ /* 0x000ee2000c1e1900 */
[----:B------:R-:W-:Y:S01]  /*05b0*/  LEA.HI.X R3, R8, UR7, R3, 0x2, P1 ;  /* 0x0000000708037c11 */ /* 0x000fe200088f1403 */
[C---:B------:R-:W-:Y:S02]  /*05c0*/  IMAD.WIDE R8, R17.reuse, 0x4, R6 ;  /* 0x0000000411087825 */ /* 0x040fe400078e0206 */
[----:B------:R-:W2:Y:S04]  /*05d0*/  LDG.E R6, desc[UR4][R6.64] ;  /* 0x0000000406067981 */ /* 0x000ea8000c1e1900 */
[----:B------:R-:W2:Y:S01]  /*05e0*/  LDG.E R15, desc[UR4][R2.64+0x4] ;  /* 0x00000404020f7981 */ /* 0x000ea2000c1e1900 */
[----:B------:R-:W-:-:S03]  /*05f0*/  IMAD.WIDE R10, R17, 0x4, R8 ;  /* 0x00000004110a7825 */ /* 0x000fc600078e0208 */
[----:B------:R-:W4:Y:S04]  /*0600*/  LDG.E R22, desc[UR4][R8.64] ;  /* 0x0000000408167981 */ /* 0x000f28000c1e1900 */
[----:B------:R-:W4:Y:S04]  /*0610*/  LDG.E R18, desc[UR4][R2.64+0x8] ;  /* 0x0000080402127981 */ /* 0x000f28000c1e1900 */
[----:B------:R-:W5:Y:S04]  /*0620*/  LDG.E R26, desc[UR4][R2.64+0xc] ;  /* 0x00000c04021a7981 */ /* 0x000f68000c1e1900 */
[----:B------:R-:W5:Y:S01]  /*0630*/  LDG.E R10, desc[UR4][R10.64] ;  /* 0x000000040a0a7981 */ /* 0x000f62000c1e1900 */
[----:B------:R-:W-:Y:S01]  /*0640*/  IADD3 R21, PT, PT, R21, 0x4, RZ ;  /* 0x0000000415157810 */ /* 0x000fe20007ffe0ff */
[----:B---3--:R-:W-:-:S04]  /*0650*/  FFMA R24, R13, R4, R24 ;  /* 0x000000040d187223 */ /* 0x008fc80000000018 */
[----:B--2---:R-:W-:-:S04]  /*0660*/  FFMA R15, R15, R6, R24 ;  /* 0x000000060f0f7223 */ /* 0x004fc80000000018 */
[----:B----4-:R-:W-:-:S04]  /*0670*/  FFMA R15, R18, R22, R15 ;  /* 0x00000016120f7223 */ /* 0x010fc8000000000f */
[----:B-----5:R-:W-:-:S07]  /*0680*/  FFMA R24, R26, R10, R15 ;  /* 0x0000000a1a187223 */ /* 0x020fce000000000f */
.L_x_3:
[----:B------:R-:W-:Y:S05]  /*0690*/  @!P0 BRA `(.L_x_0) ;  /* 0x00000000007c8947 */ /* 0x000fea0003800000 */
[----:B------:R-:W-:Y:S01]  /*06a0*/  ISETP.NE.AND P1, PT, R14, 0x1, PT ;  /* 0x000000010e00780c */ /* 0x000fe20003f25270 */
[----:B------:R-:W0:Y:S01]  /*06b0*/  LDC.64 R10, c[0x0][0x380] ;  /* 0x0000e000ff0a7b82 */ /* 0x000e220000000a00 */
[----:B------:R-:W-:-:S04]  /*06c0*/  LOP3.LUT R19, R19, 0x1, RZ, 0xc0, !PT ;  /* 0x0000000113137812 */ /* 0x000fc800078ec0ff */
[----:B------:R-:W-:-:S03]  /*06d0*/  ISETP.NE.U32.AND P0, PT, R19, 0x1, PT ;  /* 0x000000011300780c */ /* 0x000fc60003f05070 */
[----:B------:R-:W1:Y:S04]  /*06e0*/  LDC.64 R8, c[0x0][0x388] ;  /* 0x0000e200ff087b82 */ /* 0x000e680000000a00 */
[CC--:B------:R-:W-:Y:S02]  /*06f0*/  @P1 IADD3 R13, PT, PT, R20.reuse, R21.reuse, RZ ;  /* 0x00000015140d1210 */ /* 0x0c0fe40007ffe0ff */
[----:B------:R-:W-:Y:S02]  /*0700*/  @P1 IADD3 R12, P2, PT, R20, R21, RZ ;  /* 0x00000015140c1210 */ /* 0x000fe40007f5e0ff */
[----:B------:R-:W2:Y:S02]  /*0710*/  @P1 LDC.64 R2, c[0x0][0x380] ;  /* 0x0000e000ff021b82 */ /* 0x000ea40000000a00 */
[----:B------:R-:W-:-:S06]  /*0720*/  @P1 IADD3.X R14, PT, PT, RZ, RZ, RZ, P2, !PT ;  /* 0x000000ffff0e1210 */ /* 0x000fcc00017fe4ff */
[----:B------:R-:W3:Y:S01]  /*0730*/  LDC.64 R4, c[0x0][0x380] ;  /* 0x0000e000ff047b82 */ /* 0x000ee20000000a00 */
[----:B0-----:R-:W-:-:S04]  /*0740*/  @P1 IMAD.WIDE.U32 R10, R13, 0x4, R10 ;  /* 0x000000040d0a1825 */ /* 0x001fc800078e000a */
[C---:B------:R-:W-:Y:S01]  /*0750*/  @P1 IMAD R13, R21.reuse, R17, R0 ;  /* 0x00000011150d1224 */ /* 0x040fe200078e0200 */
[----:B------:R-:W-:Y:S01]  /*0760*/  @P1 IADD3 R21, PT, PT, R21, 0x2, RZ ;  /* 0x0000000215151810 */ /* 0x000fe20007ffe0ff */
[----:B------:R-:W4:Y:S01]  /*0770*/  @P1 LDG.E R11, desc[UR4][R10.64] ;  /* 0x000000040a0b1981 */ /* 0x000f22000c1e1900 */
[----:B------:R-:W0:Y:S01]  /*0780*/  LDC.64 R6, c[0x0][0x388] ;  /* 0x0000e200ff067b82 */ /* 0x000e220000000a00 */
[----:B-1----:R-:W-:Y:S01]  /*0790*/  @P1 IMAD.WIDE R8, R13, 0x4, R8 ;  /* 0x000000040d081825 */ /* 0x002fe200078e0208 */
[----:B------:R-:W-:Y:S02]  /*07a0*/  @!P0 IADD3 R15, PT, PT, R20, R21, RZ ;  /* 0x00000015140f8210 */ /* 0x000fe40007ffe0ff */
[----:B--2---:R-:W-:Y:S01]  /*07b0*/  @P1 LEA R2, P2, R12, R2, 0x2 ;  /* 0x000000020c021211 */ /* 0x004fe200078410ff */
[----:B------:R-:W-:-:S03]  /*07c0*/  @!P0 IMAD R21, R21, R17, R0 ;  /* 0x0000001115158224 */ /* 0x000fc600078e0200 */
[----:B------:R-:W-:Y:S01]  /*07d0*/  @P1 LEA.HI.X R3, R12, R3, R14, 0x2, P2 ;  /* 0x000000030c031211 */ /* 0x000fe200010f140e */
[----:B------:R-:W-:Y:S01]  /*07e0*/  @P1 IMAD.WIDE R12, R17, 0x4, R8 ;  /* 0x00000004110c1825 */ /* 0x000fe200078e0208 */
[----:B------:R-:W4:Y:S03]  /*07f0*/  @P1 LDG.E R14, desc[UR4][R8.64] ;  /* 0x00000004080e1981 */ /* 0x000f26000c1e1900 */
[----:B---3--:R-:W-:Y:S01]  /*0800*/  @!P0 IMAD.WIDE.U32 R4, R15, 0x4, R4 ;  /* 0x000000040f048825 */ /* 0x008fe200078e0004 */
[----:B------:R-:W2:Y:S04]  /*0810*/  @P1 LDG.E R2, desc[UR4][R2.64+0x4] ;  /* 0x0000040402021981 */ /* 0x000ea8000c1e1900 */
[----:B------:R-:W2:Y:S01]  /*0820*/  @P1 LDG.E R12, desc[UR4][R12.64] ;  /* 0x000000040c0c1981 */ /* 0x000ea2000c1e1900 */
[----:B0-----:R-:W-:-:S03]  /*0830*/  @!P0 IMAD.WIDE R6, R21, 0x4, R6 ;  /* 0x0000000415068825 */ /* 0x001fc600078e0206 */
[----:B------:R-:W3:Y:S04]  /*0840*/  @!P0 LDG.E R5, desc[UR4][R4.64] ;  /* 0x0000000404058981 */ /* 0x000ee8000c1e1900 */
[----:B------:R-:W3:Y:S01]  /*0850*/  @!P0 LDG.E R6, desc[UR4][R6.64] ;  /* 0x0000000406068981 */ /* 0x000ee2000c1e1900 */
[----:B----4-:R-:W-:-:S04]  /*0860*/  @P1 FFMA R11, R11, R14, R24 ;  /* 0x0000000e0b0b1223 */ /* 0x010fc80000000018 */
[----:B--2---:R-:W-:-:S04]  /*0870*/  @P1 FFMA R24, R2, R12, R11 ;  /* 0x0000000c02181223 */ /* 0x004fc8000000000b */
[----:B---3--:R-:W-:-:S07]  /*0880*/  @!P0 FFMA R24, R5, R6, R24 ;  /* 0x0000000605188223 */ /* 0x008fce0000000018 */
.L_x_0:
[----:B------:R-:W0:Y:S01]  /*0890*/  LDC.64 R2, c[0x0][0x390] ;  /* 0x0000e400ff027b82 */ /* 0x000e220000000a00 */
[----:B------:R-:W-:-:S04]  /*08a0*/  IMAD R17, R16, R17, R0 ;  /* 0x0000001110117224 */ /* 0x000fc800078e0200 */
[----:B0-----:R-:W-:-:S05]  /*08b0*/  IMAD.WIDE R2, R17, 0x4, R2 ;  /* 0x0000000411027825 */ /* 0x001fca00078e0202 */
[----:B------:R-:W-:Y:S01]  /*08c0*/  STG.E desc[UR4][R2.64], R24 ;  /* 0x0000001802007986 */ /* 0x000fe2000c101904 */
[----:B------:R-:W-:Y:S05]  /*08d0*/  EXIT ;  /* 0x000000000000794d */ /* 0x000fea0003800000 */
.L_x_4:
[----:B------:R-:W-:-:S00]  /*08e0*/  BRA `(.L_x_4) ;  /* 0xfffffffc00fc7947 */ /* 0x000fc0000383ffff */
[----:B------:R-:W-:-:S00]  /*08f0*/  NOP ;  /* 0x0000000000007918 */ /* 0x000fc00000000000 */
        /* <DEDUP_REMOVED lines=8> */
.L_x_5:


//--------------------- .nv.shared.reserved.0     --------------------------
	.section	.nv.shared.reserved.0,"aw",@nobits
	.weak		__nv_reservedSMEM_offset_0_alias
	.size		__nv_reservedSMEM_offset_0_alias, 0, 64
	.other		__nv_reservedSMEM_offset_0_alias,@"STO_CUDA_RESERVED_SHARED STV_DEFAULT"
__nv_reservedSMEM_offset_0_alias:
	.zero		0
	.zero		64


//--------------------- .nv.constant0._Z12MatMulKernelPfS_S_iii --------------------------
	.section	.nv.constant0._Z12MatMulKernelPfS_S_iii,"a",@progbits
	.sectionflags	@""
	.align	4
.nv.constant0._Z12MatMulKernelPfS_S_iii:
	.zero		932


//--------------------- SYMBOLS --------------------------

	.type		.nv.reservedSmem.offset0,@object
	.size		.nv.reservedSmem.offset0,0x4
